//
// Generated by NVIDIA NVVM Compiler
//
// Compiler Build ID: CL-36424714
// Cuda compilation tools, release 13.0, V13.0.88
// Based on NVVM 20.0.0
//

.version 9.0
.target sm_100
.address_size 64

	// .globl	_Z9addKernelPiPKiS1_
.extern .func  (.param .b32 func_retval0) vprintf
(
	.param .b64 vprintf_param_0,
	.param .b64 vprintf_param_1
)
;
.extern .func __assertfail
(
	.param .b64 __assertfail_param_0,
	.param .b64 __assertfail_param_1,
	.param .b32 __assertfail_param_2,
	.param .b64 __assertfail_param_3,
	.param .b64 __assertfail_param_4
)
;
.global .align 1 .b8 __unnamed_1[35] = {118, 111, 105, 100, 32, 99, 104, 101, 99, 107, 40, 105, 110, 116, 32, 42, 44, 32, 105, 110, 116, 32, 42, 44, 32, 105, 110, 116, 44, 32, 105, 110, 116, 41};
.global .align 1 .b8 $str[54] = {77, 105, 115, 109, 97, 116, 99, 104, 32, 97, 116, 32, 105, 110, 100, 101, 120, 32, 37, 100, 58, 32, 67, 80, 85, 32, 118, 97, 108, 117, 101, 32, 61, 32, 37, 100, 44, 32, 71, 80, 85, 32, 118, 97, 108, 117, 101, 32, 61, 32, 37, 100, 10};
.global .align 1 .b8 $str$1[2] = {48};
.global .align 1 .b8 $str$2[27] = {47, 116, 109, 112, 47, 115, 97, 115, 115, 95, 99, 117, 95, 110, 118, 119, 95, 104, 49, 97, 102, 47, 107, 46, 99, 117};

.visible .entry _Z9addKernelPiPKiS1_(
	.param .u64 .ptr .align 1 _Z9addKernelPiPKiS1__param_0,
	.param .u64 .ptr .align 1 _Z9addKernelPiPKiS1__param_1,
	.param .u64 .ptr .align 1 _Z9addKernelPiPKiS1__param_2
)
{
	.reg .b32 	%r<5>;
	.reg .b64 	%rd<11>;

	ld.param.u64 	%rd1, [_Z9addKernelPiPKiS1__param_0];
	ld.param.u64 	%rd2, [_Z9addKernelPiPKiS1__param_1];
	ld.param.u64 	%rd3, [_Z9addKernelPiPKiS1__param_2];
	cvta.to.global.u64 	%rd4, %rd1;
	cvta.to.global.u64 	%rd5, %rd3;
	cvta.to.global.u64 	%rd6, %rd2;
	mov.u32 	%r1, %tid.x;
	mul.wide.u32 	%rd7, %r1, 4;
	add.s64 	%rd8, %rd6, %rd7;
	ld.global.u32 	%r2, [%rd8];
	add.s64 	%rd9, %rd5, %rd7;
	ld.global.u32 	%r3, [%rd9];
	add.s32 	%r4, %r3, %r2;
	add.s64 	%rd10, %rd4, %rd7;
	st.global.u32 	[%rd10], %r4;
	ret;

}
	// .globl	_Z5checkPiS_ii
.visible .entry _Z5checkPiS_ii(
	.param .u64 .ptr .align 1 _Z5checkPiS_ii_param_0,
	.param .u64 .ptr .align 1 _Z5checkPiS_ii_param_1,
	.param .u32 _Z5checkPiS_ii_param_2,
	.param .u32 _Z5checkPiS_ii_param_3
)
{
	.local .align 8 .b8 	__local_depot1[16];
	.reg .b64 	%SP;
	.reg .b64 	%SPL;
	.reg .pred 	%p<3>;
	.reg .b32 	%r<12>;
	.reg .b64 	%rd<18>;

	mov.u64 	%SPL, __local_depot1;
	cvta.local.u64 	%SP, %SPL;
	ld.param.u64 	%rd1, [_Z5checkPiS_ii_param_0];
	ld.param.u64 	%rd2, [_Z5checkPiS_ii_param_1];
	ld.param.u32 	%r4, [_Z5checkPiS_ii_param_2];
	ld.param.u32 	%r5, [_Z5checkPiS_ii_param_3];
	mov.u32 	%r6, %ctaid.x;
	mov.u32 	%r7, %ntid.x;
	mov.u32 	%r8, %tid.x;
	mad.lo.s32 	%r1, %r6, %r7, %r8;
	mul.lo.s32 	%r9, %r5, %r4;
	setp.ge.s32 	%p1, %r1, %r9;
	@%p1 bra 	$L__BB1_3;
	cvta.to.global.u64 	%rd3, %rd1;
	cvta.to.global.u64 	%rd4, %rd2;
	mul.wide.s32 	%rd5, %r1, 4;
	add.s64 	%rd6, %rd3, %rd5;
	ld.global.u32 	%r2, [%rd6];
	add.s64 	%rd7, %rd4, %rd5;
	ld.global.u32 	%r3, [%rd7];
	setp.eq.s32 	%p2, %r2, %r3;
	@%p2 bra 	$L__BB1_3;
	add.u64 	%rd8, %SP, 0;
	add.u64 	%rd9, %SPL, 0;
	st.local.v2.u32 	[%rd9], {%r1, %r2};
	st.local.u32 	[%rd9+8], %r3;
	mov.u64 	%rd10, $str;
	cvta.global.u64 	%rd11, %rd10;
	{ // callseq 0, 0
	.param .b64 param0;
	st.param.b64 	[param0], %rd11;
	.param .b64 param1;
	st.param.b64 	[param1], %rd8;
	.param .b32 retval0;
	call.uni (retval0), 
	vprintf, 
	(
	param0, 
	param1
	);
	ld.param.b32 	%r10, [retval0];
	} // callseq 0
	mov.u64 	%rd12, $str$1;
	cvta.global.u64 	%rd13, %rd12;
	mov.u64 	%rd14, $str$2;
	cvta.global.u64 	%rd15, %rd14;
	mov.u64 	%rd16, __unnamed_1;
	cvta.global.u64 	%rd17, %rd16;
	{ // callseq 1, 0
	.param .b64 param0;
	st.param.b64 	[param0], %rd13;
	.param .b64 param1;
	st.param.b64 	[param1], %rd15;
	.param .b32 param2;
	st.param.b32 	[param2], 57;
	.param .b64 param3;
	st.param.b64 	[param3], %rd17;
	.param .b64 param4;
	st.param.b64 	[param4], 1;
	call.uni 
	__assertfail, 
	(
	param0, 
	param1, 
	param2, 
	param3, 
	param4
	);
	} // callseq 1
$L__BB1_3:
	ret;

}


// ===== COMPILED SASS (sm_100) =====

	.target	sm_100

	.elftype	@"ET_EXEC"


//--------------------- .note.nv.tkinfo           --------------------------
	.section	.note.nv.tkinfo,"",@"SHT_NOTE"
	.sectionflags	@"SHF_NOTE_NV_TKINFO"
	.tkinfo
        /*0018*/ 	.word	0x00000002
        /*0030*/ 	.string	""
        /*0030*/ 	.string	"ptxas"
        /*0030*/ 	.string	"Cuda compilation tools, release 13.0, V13.0.88"
        /*0030*/ 	.string	"Build cuda_13.0.r13.0/compiler.36424714_0"
        /*0030*/ 	.string	"-arch sm_100 -m 64 "



//--------------------- .note.nv.cuinfo           --------------------------
	.section	.note.nv.cuinfo,"",@"SHT_NOTE"
	.sectionflags	@"SHF_NOTE_NV_CUINFO"
        /*0018*/ 	.short	0x0002
        /*001a*/ 	.short	0x0064
        /*001c*/ 	.short	0x0082
	.zero		2


//--------------------- .nv.info                  --------------------------
	.section	.nv.info,"",@"SHT_CUDA_INFO"
	.align	4


	//----- nvinfo : EIATTR_REGCOUNT
	.align		4
        /*0000*/ 	.byte	0x04, 0x2f
        /*0002*/ 	.short	(.L_5 - .L_4)
	.align		4
.L_4:
        /*0004*/ 	.word	index@(_Z9addKernelPiPKiS1_)
        /*0008*/ 	.word	0x0000000c


	//----- nvinfo : EIATTR_FRAME_SIZE
	.align		4
.L_5:
        /*000c*/ 	.byte	0x04, 0x11
        /*000e*/ 	.short	(.L_7 - .L_6)
	.align		4
.L_6:
        /*0010*/ 	.word	index@(_Z9addKernelPiPKiS1_)
        /*0014*/ 	.word	0x00000000


	//----- nvinfo : EIATTR_REGCOUNT
	.align		4
.L_7:
        /*0018*/ 	.byte	0x04, 0x2f
        /*001a*/ 	.short	(.L_9 - .L_8)
	.align		4
.L_8:
        /*001c*/ 	.word	index@(_Z5checkPiS_ii)
        /*0020*/ 	.word	0x00000018


	//----- nvinfo : EIATTR_FRAME_SIZE
	.align		4
.L_9:
        /*0024*/ 	.byte	0x04, 0x11
        /*0026*/ 	.short	(.L_11 - .L_10)
	.align		4
.L_10:
        /*0028*/ 	.word	index@(_Z5checkPiS_ii)
        /*002c*/ 	.word	0x00000010


	//----- nvinfo : EIATTR_MIN_STACK_SIZE
	.align		4
.L_11:
        /*0030*/ 	.byte	0x04, 0x12
        /*0032*/ 	.short	(.L_13 - .L_12)
	.align		4
.L_12:
        /*0034*/ 	.word	index@(_Z5checkPiS_ii)
        /*0038*/ 	.word	0x00000010


	//----- nvinfo : EIATTR_MIN_STACK_SIZE
	.align		4
.L_13:
        /*003c*/ 	.byte	0x04, 0x12
        /*003e*/ 	.short	(.L_15 - .L_14)
	.align		4
.L_14:
        /*0040*/ 	.word	index@(_Z9addKernelPiPKiS1_)
        /*0044*/ 	.word	0x00000000
.L_15:


//--------------------- .nv.compat                --------------------------
	.section	.nv.compat,"",@"SHT_CUDA_COMPAT_INFO"
	.align	4
        /*0000*/ 	.byte	0x02, 0x09, 0x00, 0x00, 0x02, 0x02, 0x01, 0x00, 0x02, 0x05, 0x05, 0x00, 0x03, 0x07, 0x01, 0x01
        /*0010*/ 	.byte	0x02, 0x03, 0x00, 0x00, 0x02, 0x06, 0x01, 0x00, 0x04, 0x0b, 0x08, 0x00, 0x09, 0x00, 0x00, 0x00
        /*0020*/ 	.byte	0x00, 0x00, 0x00, 0x00


//--------------------- .nv.info._Z5checkPiS_ii   --------------------------
	.section	.nv.info._Z5checkPiS_ii,"",@"SHT_CUDA_INFO"
	.sectionflags	@""
	.align	4


	//----- nvinfo : EIATTR_CUDA_API_VERSION
	.align		4
        /*0000*/ 	.byte	0x04, 0x37
        /*0002*/ 	.short	(.L_17 - .L_16)
.L_16:
        /*0004*/ 	.word	0x00000082


	//----- nvinfo : EIATTR_KPARAM_INFO
	.align		4
.L_17:
        /*0008*/ 	.byte	0x04, 0x17
        /*000a*/ 	.short	(.L_19 - .L_18)
.L_18:
        /*000c*/ 	.word	0x00000000
        /*0010*/ 	.short	0x0003
        /*0012*/ 	.short	0x0014
        /*0014*/ 	.byte	0x00, 0xf0, 0x11, 0x00


	//----- nvinfo : EIATTR_KPARAM_INFO
	.align		4
.L_19:
        /*0018*/ 	.byte	0x04, 0x17
        /*001a*/ 	.short	(.L_21 - .L_20)
.L_20:
        /*001c*/ 	.word	0x00000000
        /*0020*/ 	.short	0x0002
        /*0022*/ 	.short	0x0010
        /*0024*/ 	.byte	0x00, 0xf0, 0x11, 0x00


	//----- nvinfo : EIATTR_KPARAM_INFO
	.align		4
.L_21:
        /*0028*/ 	.byte	0x04, 0x17
        /*002a*/ 	.short	(.L_23 - .L_22)
.L_22:
        /*002c*/ 	.word	0x00000000
        /*0030*/ 	.short	0x0001
        /*0032*/ 	.short	0x0008
        /*0034*/ 	.byte	0x00, 0xf5, 0x21, 0x00


	//----- nvinfo : EIATTR_KPARAM_INFO
	.align		4
.L_23:
        /*0038*/ 	.byte	0x04, 0x17
        /*003a*/ 	.short	(.L_25 - .L_24)
.L_24:
        /*003c*/ 	.word	0x00000000
        /*0040*/ 	.short	0x0000
        /*0042*/ 	.short	0x0000
        /*0044*/ 	.byte	0x00, 0xf5, 0x21, 0x00


	//----- nvinfo : EIATTR_SPARSE_MMA_MASK
	.align		4
.L_25:
        /*0048*/ 	.byte	0x03, 0x50
        /*004a*/ 	.short	0x0000


	//----- nvinfo : EIATTR_MAXREG_COUNT
	.align		4
        /*004c*/ 	.byte	0x03, 0x1b
        /*004e*/ 	.short	0x00ff


	//----- nvinfo : EIATTR_EXTERNS
	.align		4
        /*0050*/ 	.byte	0x04, 0x0f
        /*0052*/ 	.short	(.L_27 - .L_26)


	//   ....[0]....
	.align		4
.L_26:
        /*0054*/ 	.word	index@(vprintf)


	//   ....[1]....
	.align		4
        /*0058*/ 	.word	index@(__assertfail)


	//----- nvinfo : EIATTR_MERCURY_ISA_VERSION
	.align		4
.L_27:
        /*005c*/ 	.byte	0x03, 0x5f
        /*005e*/ 	.short	0x0101


	//----- nvinfo : EIATTR_VRC_CTA_INIT_COUNT
	.align		4
        /*0060*/ 	.byte	0x02, 0x4a
	.zero		1
	.zero		1


	//----- nvinfo : EIATTR_SYSCALL_OFFSETS
	.align		4
        /*0064*/ 	.byte	0x04, 0x46
        /*0066*/ 	.short	(.L_29 - .L_28)


	//   ....[0]....
.L_28:
        /*0068*/ 	.word	0x000001f0


	//   ....[1]....
        /*006c*/ 	.word	0x000002f0


	//----- nvinfo : EIATTR_EXIT_INSTR_OFFSETS
	.align		4
.L_29:
        /*0070*/ 	.byte	0x04, 0x1c
        /*0072*/ 	.short	(.L_31 - .L_30)


	//   ....[0]....
.L_30:
        /*0074*/ 	.word	0x000000d0


	//   ....[1]....
        /*0078*/ 	.word	0x00000160


	//   ....[2]....
        /*007c*/ 	.word	0x00000300


	//----- nvinfo : EIATTR_CRS_STACK_SIZE
	.align		4
.L_31:
        /*0080*/ 	.byte	0x04, 0x1e
        /*0082*/ 	.short	(.L_33 - .L_32)
.L_32:
        /*0084*/ 	.word	0x00000000


	//----- nvinfo : EIATTR_CBANK_PARAM_SIZE
	.align		4
.L_33:
        /*0088*/ 	.byte	0x03, 0x19
        /*008a*/ 	.short	0x0018


	//----- nvinfo : EIATTR_PARAM_CBANK
	.align		4
        /*008c*/ 	.byte	0x04, 0x0a
        /*008e*/ 	.short	(.L_35 - .L_34)
	.align		4
.L_34:
        /*0090*/ 	.word	index@(.nv.constant0._Z5checkPiS_ii)
        /*0094*/ 	.short	0x0380
        /*0096*/ 	.short	0x0018


	//----- nvinfo : EIATTR_SW_WAR
	.align		4
.L_35:
        /*0098*/ 	.byte	0x04, 0x36
        /*009a*/ 	.short	(.L_37 - .L_36)
.L_36:
        /*009c*/ 	.word	0x00000008
.L_37:


//--------------------- .nv.info._Z9addKernelPiPKiS1_ --------------------------
	.section	.nv.info._Z9addKernelPiPKiS1_,"",@"SHT_CUDA_INFO"
	.sectionflags	@""
	.align	4


	//----- nvinfo : EIATTR_CUDA_API_VERSION
	.align		4
        /*0000*/ 	.byte	0x04, 0x37
        /*0002*/ 	.short	(.L_39 - .L_38)
.L_38:
        /*0004*/ 	.word	0x00000082


	//----- nvinfo : EIATTR_KPARAM_INFO
	.align		4
.L_39:
        /*0008*/ 	.byte	0x04, 0x17
        /*000a*/ 	.short	(.L_41 - .L_40)
.L_40:
        /*000c*/ 	.word	0x00000000
        /*0010*/ 	.short	0x0002
        /*0012*/ 	.short	0x0010
        /*0014*/ 	.byte	0x00, 0xf5, 0x21, 0x00


	//----- nvinfo : EIATTR_KPARAM_INFO
	.align		4
.L_41:
        /*0018*/ 	.byte	0x04, 0x17
        /*001a*/ 	.short	(.L_43 - .L_42)
.L_42:
        /*001c*/ 	.word	0x00000000
        /*0020*/ 	.short	0x0001
        /*0022*/ 	.short	0x0008
        /*0024*/ 	.byte	0x00, 0xf5, 0x21, 0x00


	//----- nvinfo : EIATTR_KPARAM_INFO
	.align		4
.L_43:
        /*0028*/ 	.byte	0x04, 0x17
        /*002a*/ 	.short	(.L_45 - .L_44)
.L_44:
        /*002c*/ 	.word	0x00000000
        /*0030*/ 	.short	0x0000
        /*0032*/ 	.short	0x0000
        /*0034*/ 	.byte	0x00, 0xf5, 0x21, 0x00


	//----- nvinfo : EIATTR_SPARSE_MMA_MASK
	.align		4
.L_45:
        /*0038*/ 	.byte	0x03, 0x50
        /*003a*/ 	.short	0x0000


	//----- nvinfo : EIATTR_MAXREG_COUNT
	.align		4
        /*003c*/ 	.byte	0x03, 0x1b
        /*003e*/ 	.short	0x00ff


	//----- nvinfo : EIATTR_MERCURY_ISA_VERSION
	.align		4
        /*0040*/ 	.byte	0x03, 0x5f
        /*0042*/ 	.short	0x0101


	//----- nvinfo : EIATTR_VRC_CTA_INIT_COUNT
	.align		4
        /*0044*/ 	.byte	0x02, 0x4a
	.zero		1
	.zero		1


	//----- nvinfo : EIATTR_EXIT_INSTR_OFFSETS
	.align		4
        /*0048*/ 	.byte	0x04, 0x1c
        /*004a*/ 	.short	(.L_47 - .L_46)


	//   ....[0]....
.L_46:
        /*004c*/ 	.word	0x000000d0


	//----- nvinfo : EIATTR_CBANK_PARAM_SIZE
	.align		4
.L_47:
        /*0050*/ 	.byte	0x03, 0x19
        /*0052*/ 	.short	0x0018


	//----- nvinfo : EIATTR_PARAM_CBANK
	.align		4
        /*0054*/ 	.byte	0x04, 0x0a
        /*0056*/ 	.short	(.L_49 - .L_48)
	.align		4
.L_48:
        /*0058*/ 	.word	index@(.nv.constant0._Z9addKernelPiPKiS1_)
        /*005c*/ 	.short	0x0380
        /*005e*/ 	.short	0x0018


	//----- nvinfo : EIATTR_SW_WAR
	.align		4
.L_49:
        /*0060*/ 	.byte	0x04, 0x36
        /*0062*/ 	.short	(.L_51 - .L_50)
.L_50:
        /*0064*/ 	.word	0x00000008
.L_51:


//--------------------- .nv.callgraph             --------------------------
	.section	.nv.callgraph,"",@"SHT_CUDA_CALLGRAPH"
	.align	4
	.sectionentsize	8
	.align		4
        /*0000*/ 	.word	0x00000000
	.align		4
        /*0004*/ 	.word	0xffffffff
	.align		4
        /*0008*/ 	.word	index@(_Z5checkPiS_ii)
	.align		4
        /*000c*/ 	.word	index@(__assertfail)
	.align		4
        /*0010*/ 	.word	index@(_Z5checkPiS_ii)
	.align		4
        /*0014*/ 	.word	index@(vprintf)
	.align		4
        /*0018*/ 	.word	0x00000000
	.align		4
        /*001c*/ 	.word	0xfffffffe
	.align		4
        /*0020*/ 	.word	0x00000000
	.align		4
        /*0024*/ 	.word	0xfffffffd
	.align		4
        /*0028*/ 	.word	0x00000000
	.align		4
        /*002c*/ 	.word	0xfffffffc


//--------------------- .nv.constant4             --------------------------
	.section	.nv.constant4,"a",@progbits
	.align	8
	.align		8
.nv.constant4:
        /*0000*/ 	.dword	vprintf
	.align		8
        /*0008*/ 	.dword	__assertfail
	.align		8
        /*0010*/ 	.dword	__unnamed_1
	.align		8
        /*0018*/ 	.dword	$str
	.align		8
        /*0020*/ 	.dword	$str$1
	.align		8
        /*0028*/ 	.dword	$str$2


//--------------------- .text._Z5checkPiS_ii      --------------------------
	.section	.text._Z5checkPiS_ii,"ax",@progbits
	.align	128
        .global         _Z5checkPiS_ii
        .type           _Z5checkPiS_ii,@function
        .size           _Z5checkPiS_ii,(.L_x_4 - _Z5checkPiS_ii)
        .other          _Z5checkPiS_ii,@"STO_CUDA_ENTRY STV_DEFAULT"
_Z5checkPiS_ii:
.text._Z5checkPiS_ii:
[----:B------:R-:W0:Y:S01]  /*0000*/  LDC R1, c[0x0][0x37c] ;  /* 0x0000df00ff017b82 */ /* 0x000e220000000800 */
[----:B------:R-:W1:Y:S01]  /*0010*/  S2R R3, SR_TID.X ;  /* 0x0000000000037919 */ /* 0x000e620000002100 */
[----:B------:R-:W2:Y:S06]  /*0020*/  LDCU UR7, c[0x0][0x2fc] ;  /* 0x00005f80ff0777ac */ /* 0x000eac0008000800 */
[----:B------:R-:W1:Y:S01]  /*0030*/  S2UR UR8, SR_CTAID.X ;  /* 0x00000000000879c3 */ /* 0x000e620000002500 */
[----:B0-----:R-:W-:Y:S01]  /*0040*/  VIADD R1, R1, 0xfffffff0 ;  /* 0xfffffff001017836 */ /* 0x001fe20000000000 */
[----:B------:R-:W0:Y:S01]  /*0050*/  LDCU.64 UR4, c[0x0][0x390] ;  /* 0x00007200ff0477ac */ /* 0x000e220008000a00 */
[----:B------:R-:W3:Y:S05]  /*0060*/  LDCU UR6, c[0x0][0x2f8] ;  /* 0x00005f00ff0677ac */ /* 0x000eea0008000800 */
[----:B------:R-:W1:Y:S01]  /*0070*/  LDC R2, c[0x0][0x360] ;  /* 0x0000d800ff027b82 */ /* 0x000e620000000800 */
[----:B0-----:R-:W-:Y:S01]  /*0080*/  UIMAD UR4, UR5, UR4, URZ ;  /* 0x00000004050472a4 */ /* 0x001fe2000f8e02ff */
[----:B---3--:R-:W-:-:S05]  /*0090*/  IADD3 R6, P1, PT, R1, UR6, RZ ;  /* 0x0000000601067c10 */ /* 0x008fca000ff3e0ff */
[----:B--2---:R-:W-:Y:S02]  /*00a0*/  IMAD.X R7, RZ, RZ, UR7, P1 ;  /* 0x00000007ff077e24 */ /* 0x004fe400088e06ff */
[----:B-1----:R-:W-:-:S05]  /*00b0*/  IMAD R2, R2, UR8, R3 ;  /* 0x0000000802027c24 */ /* 0x002fca000f8e0203 */
[----:B------:R-:W-:-:S13]  /*00c0*/  ISETP.GE.AND P0, PT, R2, UR4, PT ;  /* 0x0000000402007c0c */ /* 0x000fda000bf06270 */
[----:B------:R-:W-:Y:S05]  /*00d0*/  @P0 EXIT ;  /* 0x000000000000094d */ /* 0x000fea0003800000 */
[----:B------:R-:W0:Y:S01]  /*00e0*/  LDC.64 R8, c[0x0][0x388] ;  /* 0x0000e200ff087b82 */ /* 0x000e220000000a00 */
[----:B------:R-:W1:Y:S07]  /*00f0*/  LDCU.64 UR4, c[0x0][0x358] ;  /* 0x00006b00ff0477ac */ /* 0x000e6e0008000a00 */
[----:B------:R-:W2:Y:S01]  /*0100*/  LDC.64 R4, c[0x0][0x380] ;  /* 0x0000e000ff047b82 */ /* 0x000ea20000000a00 */
[----:B0-----:R-:W-:-:S05]  /*0110*/  IMAD.WIDE R8, R2, 0x4, R8 ;  /* 0x0000000402087825 */ /* 0x001fca00078e0208 */
[----:B-1----:R-:W3:Y:S01]  /*0120*/  LDG.E R0, desc[UR4][R8.64] ;  /* 0x0000000408007981 */ /* 0x002ee2000c1e1900 */
[----:B--2---:R-:W-:-:S05]  /*0130*/  IMAD.WIDE R4, R2, 0x4, R4 ;  /* 0x0000000402047825 */ /* 0x004fca00078e0204 */
[----:B------:R-:W3:Y:S02]  /*0140*/  LDG.E R3, desc[UR4][R4.64] ;  /* 0x0000000404037981 */ /* 0x000ee4000c1e1900 */
[----:B---3--:R-:W-:-:S13]  /*0150*/  ISETP.NE.AND P0, PT, R3, R0, PT ;  /* 0x000000000300720c */ /* 0x008fda0003f05270 */
[----:B------:R-:W-:Y:S05]  /*0160*/  @!P0 EXIT ;  /* 0x000000000000894d */ /* 0x000fea0003800000 */
[----:B------:R-:W-:Y:S01]  /*0170*/  MOV R8, 0x0 ;  /* 0x0000000000087802 */ /* 0x000fe20000000f00 */
[----:B------:R0:W-:Y:S01]  /*0180*/  STL.64 [R1], R2 ;  /* 0x0000000201007387 */ /* 0x0001e20000100a00 */
[----:B------:R-:W1:Y:S03]  /*0190*/  LDCU.64 UR4, c[0x4][0x18] ;  /* 0x01000300ff0477ac */ /* 0x000e660008000a00 */
[----:B------:R0:W-:Y:S01]  /*01a0*/  STL [R1+0x8], R0 ;  /* 0x0000080001007387 */ /* 0x0001e20000100800 */
[----:B------:R-:W2:Y:S01]  /*01b0*/  LDC.64 R8, c[0x4][R8] ;  /* 0x0100000008087b82 */ /* 0x000ea20000000a00 */
[----:B-1----:R-:W-:Y:S01]  /*01c0*/  MOV R4, UR4 ;  /* 0x0000000400047c02 */ /* 0x002fe20008000f00 */
[----:B0-----:R-:W-:-:S07]  /*01d0*/  IMAD.U32 R5, RZ, RZ, UR5 ;  /* 0x00000005ff057e24 */ /* 0x001fce000f8e00ff */
[----:B------:R-:W-:-:S07]  /*01e0*/  LEPC R20, `(.L_x_0) ;  /* 0x000000001014794e */ /* 0x000fce0000000000 */
[----:B--2---:R-:W-:Y:S05]  /*01f0*/  CALL.ABS.NOINC R8 ;  /* 0x0000000008007343 */ /* 0x004fea0003c00000 */
.L_x_0:
[----:B------:R-:W-:Y:S01]  /*0200*/  MOV R0, 0x8 ;  /* 0x0000000800007802 */ /* 0x000fe20000000f00 */
[----:B------:R-:W0:Y:S01]  /*0210*/  LDCU.64 UR4, c[0x4][0x20] ;  /* 0x01000400ff0477ac */ /* 0x000e220008000a00 */
[----:B------:R-:W-:Y:S02]  /*0220*/  HFMA2 R8, -RZ, RZ, 0, 3.397464752197265625e-06 ;  /* 0x00000039ff087431 */ /* 0x000fe400000001ff */
[----:B------:R-:W-:Y:S01]  /*0230*/  IMAD.MOV.U32 R12, RZ, RZ, 0x1 ;  /* 0x00000001ff0c7424 */ /* 0x000fe200078e00ff */
[----:B------:R1:W2:Y:S01]  /*0240*/  LDC.64 R2, c[0x4][R0] ;  /* 0x0100000000027b82 */ /* 0x0002a20000000a00 */
[----:B------:R-:W3:Y:S01]  /*0250*/  LDCU.64 UR6, c[0x4][0x28] ;  /* 0x01000500ff0677ac */ /* 0x000ee20008000a00 */
[----:B------:R-:W-:Y:S01]  /*0260*/  MOV R13, RZ ;  /* 0x000000ff000d7202 */ /* 0x000fe20000000f00 */
[----:B------:R-:W4:Y:S01]  /*0270*/  LDCU.64 UR8, c[0x4][0x10] ;  /* 0x01000200ff0877ac */ /* 0x000f220008000a00 */
[----:B0-----:R-:W-:Y:S01]  /*0280*/  MOV R4, UR4 ;  /* 0x0000000400047c02 */ /* 0x001fe20008000f00 */
[----:B------:R-:W-:Y:S01]  /*0290*/  IMAD.U32 R5, RZ, RZ, UR5 ;  /* 0x00000005ff057e24 */ /* 0x000fe2000f8e00ff */
[----:B---3--:R-:W-:Y:S01]  /*02a0*/  MOV R6, UR6 ;  /* 0x0000000600067c02 */ /* 0x008fe20008000f00 */
[----:B------:R-:W-:Y:S01]  /*02b0*/  IMAD.U32 R7, RZ, RZ, UR7 ;  /* 0x00000007ff077e24 */ /* 0x000fe2000f8e00ff */
[----:B----4-:R-:W-:Y:S01]  /*02c0*/  MOV R10, UR8 ;  /* 0x00000008000a7c02 */ /* 0x010fe20008000f00 */
[----:B-1----:R-:W-:-:S07]  /*02d0*/  IMAD.U32 R11, RZ, RZ, UR9 ;  /* 0x00000009ff0b7e24 */ /* 0x002fce000f8e00ff */
[----:B------:R-:W-:-:S07]  /*02e0*/  LEPC R20, `(.L_x_1) ;  /* 0x000000001014794e */ /* 0x000fce0000000000 */
[----:B--2---:R-:W-:Y:S05]  /*02f0*/  CALL.ABS.NOINC R2 ;  /* 0x0000000002007343 */ /* 0x004fea0003c00000 */
.L_x_1:
[----:B------:R-:W-:Y:S05]  /*0300*/  EXIT ;  /* 0x000000000000794d */ /* 0x000fea0003800000 */
.L_x_2:
[----:B------:R-:W-:-:S00]  /*0310*/  BRA `(.L_x_2) ;  /* 0xfffffffc00fc7947 */ /* 0x000fc0000383ffff */
[----:B------:R-:W-:-:S00]  /*0320*/  NOP ;  /* 0x0000000000007918 */ /* 0x000fc00000000000 */
        /* <DEDUP_REMOVED lines=13> */
.L_x_4:


//--------------------- .text._Z9addKernelPiPKiS1_ --------------------------
	.section	.text._Z9addKernelPiPKiS1_,"ax",@progbits
	.align	128
        .global         _Z9addKernelPiPKiS1_
        .type           _Z9addKernelPiPKiS1_,@function
        .size           _Z9addKernelPiPKiS1_,(.L_x_5 - _Z9addKernelPiPKiS1_)
        .other          _Z9addKernelPiPKiS1_,@"STO_CUDA_ENTRY STV_DEFAULT"
_Z9addKernelPiPKiS1_:
.text._Z9addKernelPiPKiS1_:
[----:B------:R-:W-:Y:S01]  /*0000*/  LDC R1, c[0x0][0x37c] ;  /* 0x0000df00ff017b82 */ /* 0x000fe20000000800 */
[----:B------:R-:W0:Y:S07]  /*0010*/  S2R R9, SR_TID.X ;  /* 0x0000000000097919 */ /* 0x000e2e0000002100 */
[----:B------:R-:W0:Y:S01]  /*0020*/  LDC.64 R2, c[0x0][0x388] ;  /* 0x0000e200ff027b82 */ /* 0x000e220000000a00 */
[----:B------:R-:W1:Y:S07]  /*0030*/  LDCU.64 UR4, c[0x0][0x358] ;  /* 0x00006b00ff0477ac */ /* 0x000e6e0008000a00 */
[----:B------:R-:W2:Y:S08]  /*0040*/  LDC.64 R4, c[0x0][0x390] ;  /* 0x0000e400ff047b82 */ /* 0x000eb00000000a00 */
[----:B------:R-:W3:Y:S01]  /*0050*/  LDC.64 R6, c[0x0][0x380] ;  /* 0x0000e000ff067b82 */ /* 0x000ee20000000a00 */
[----:B0-----:R-:W-:-:S04]  /*0060*/  IMAD.WIDE.U32 R2, R9, 0x4, R2 ;  /* 0x0000000409027825 */ /* 0x001fc800078e0002 */
[C---:B--2---:R-:W-:Y:S02]  /*0070*/  IMAD.WIDE.U32 R4, R9.reuse, 0x4, R4 ;  /* 0x0000000409047825 */ /* 0x044fe400078e0004 */
[----:B-1----:R-:W2:Y:S04]  /*0080*/  LDG.E R2, desc[UR4][R2.64] ;  /* 0x0000000402027981 */ /* 0x002ea8000c1e1900 */
[----:B------:R-:W2:Y:S01]  /*0090*/  LDG.E R5, desc[UR4][R4.64] ;  /* 0x0000000404057981 */ /* 0x000ea2000c1e1900 */
[----:B---3--:R-:W-:Y:S01]  /*00a0*/  IMAD.WIDE.U32 R6, R9, 0x4, R6 ;  /* 0x0000000409067825 */ /* 0x008fe200078e0006 */
[----:B--2---:R-:W-:-:S05]  /*00b0*/  IADD3 R9, PT, PT, R2, R5, RZ ;  /* 0x0000000502097210 */ /* 0x004fca0007ffe0ff */
[----:B------:R-:W-:Y:S01]  /*00c0*/  STG.E desc[UR4][R6.64], R9 ;  /* 0x0000000906007986 */ /* 0x000fe2000c101904 */
[----:B------:R-:W-:Y:S05]  /*00d0*/  EXIT ;  /* 0x000000000000794d */ /* 0x000fea0003800000 */
.L_x_3:
        /* <DEDUP_REMOVED lines=10> */
.L_x_5:


//--------------------- .nv.global.init           --------------------------
	.section	.nv.global.init,"aw",@progbits
.nv.global.init:
	.type		$str$1,@object
	.size		$str$1,($str$2 - $str$1)
$str$1:
        /*0000*/ 	.byte	0x30, 0x00
	.type		$str$2,@object
	.size		$str$2,(__unnamed_1 - $str$2)
$str$2:
        /*0002*/ 	.byte	0x2f, 0x74, 0x6d, 0x70, 0x2f, 0x73, 0x61, 0x73, 0x73, 0x5f, 0x63, 0x75, 0x5f, 0x6e, 0x76, 0x77
        /*0012*/ 	.byte	0x5f, 0x68, 0x31, 0x61, 0x66, 0x2f, 0x6b, 0x2e, 0x63, 0x75, 0x00
	.type		__unnamed_1,@object
	.size		__unnamed_1,($str - __unnamed_1)
__unnamed_1:
        /*001d*/ 	.byte	0x76, 0x6f, 0x69, 0x64, 0x20, 0x63, 0x68, 0x65, 0x63, 0x6b, 0x28, 0x69, 0x6e, 0x74, 0x20, 0x2a
        /*002d*/ 	.byte	0x2c, 0x20, 0x69, 0x6e, 0x74, 0x20, 0x2a, 0x2c, 0x20, 0x69, 0x6e, 0x74, 0x2c, 0x20, 0x69, 0x6e
        /*003d*/ 	.byte	0x74, 0x29, 0x00
	.type		$str,@object
	.size		$str,(.L_1 - $str)
$str:
        /*0040*/ 	.byte	0x4d, 0x69, 0x73, 0x6d, 0x61, 0x74, 0x63, 0x68, 0x20, 0x61, 0x74, 0x20, 0x69, 0x6e, 0x64, 0x65
        /*0050*/ 	.byte	0x78, 0x20, 0x25, 0x64, 0x3a, 0x20, 0x43, 0x50, 0x55, 0x20, 0x76, 0x61, 0x6c, 0x75, 0x65, 0x20
        /*0060*/ 	.byte	0x3d, 0x20, 0x25, 0x64, 0x2c, 0x20, 0x47, 0x50, 0x55, 0x20, 0x76, 0x61, 0x6c, 0x75, 0x65, 0x20
        /*0070*/ 	.byte	0x3d, 0x20, 0x25, 0x64, 0x0a, 0x00
.L_1:


//--------------------- .nv.shared.reserved.0     --------------------------
	.section	.nv.shared.reserved.0,"aw",@nobits
	.weak		__nv_reservedSMEM_offset_0_alias
	.size		__nv_reservedSMEM_offset_0_alias, 0, 64
	.other		__nv_reservedSMEM_offset_0_alias,@"STO_CUDA_RESERVED_SHARED STV_DEFAULT"
__nv_reservedSMEM_offset_0_alias:
	.zero		0
	.zero		64


//--------------------- .nv.constant0._Z5checkPiS_ii --------------------------
	.section	.nv.constant0._Z5checkPiS_ii,"a",@progbits
	.sectionflags	@""
	.align	4
.nv.constant0._Z5checkPiS_ii:
	.zero		920


//--------------------- .nv.constant0._Z9addKernelPiPKiS1_ --------------------------
	.section	.nv.constant0._Z9addKernelPiPKiS1_,"a",@progbits
	.sectionflags	@""
	.align	4
.nv.constant0._Z9addKernelPiPKiS1_:
	.zero		920


//--------------------- SYMBOLS --------------------------

	.type		.nv.reservedSmem.offset0,@object
	.size		.nv.reservedSmem.offset0,0x4
	.type		vprintf,@function
	.type		__assertfail,@function
